//
// Generated by NVIDIA NVVM Compiler
//
// Compiler Build ID: CL-36424714
// Cuda compilation tools, release 13.0, V13.0.88
// Based on NVVM 20.0.0
//

.version 9.0
.target sm_100
.address_size 64

	// .globl	_Z9sumReducePiS_i
// _ZZ9sumReducePiS_iE3sum has been demoted

.visible .entry _Z9sumReducePiS_i(
	.param .u64 .ptr .align 1 _Z9sumReducePiS_i_param_0,
	.param .u64 .ptr .align 1 _Z9sumReducePiS_i_param_1,
	.param .u32 _Z9sumReducePiS_i_param_2
)
{
	.reg .pred 	%p<5>;
	.reg .b32 	%r<24>;
	.reg .b64 	%rd<9>;
	// demoted variable
	.shared .align 4 .b8 _ZZ9sumReducePiS_iE3sum[4096];
	ld.param.u64 	%rd2, [_Z9sumReducePiS_i_param_0];
	ld.param.u64 	%rd1, [_Z9sumReducePiS_i_param_1];
	cvta.to.global.u64 	%rd3, %rd2;
	mov.u32 	%r1, %ctaid.x;
	mov.u32 	%r2, %ntid.x;
	mov.u32 	%r3, %tid.x;
	mad.lo.s32 	%r7, %r1, %r2, %r3;
	mul.wide.s32 	%rd4, %r7, 4;
	add.s64 	%rd5, %rd3, %rd4;
	ld.global.u32 	%r8, [%rd5];
	shl.b32 	%r9, %r3, 2;
	mov.u32 	%r10, _ZZ9sumReducePiS_iE3sum;
	add.s32 	%r11, %r10, %r9;
	st.shared.u32 	[%r11], %r8;
	bar.sync 	0;
	setp.lt.u32 	%p1, %r2, 2;
	@%p1 bra 	$L__BB0_5;
	mov.b32 	%r23, 1;
$L__BB0_2:
	shl.b32 	%r5, %r23, 1;
	mul.lo.s32 	%r6, %r5, %r3;
	setp.ge.u32 	%p2, %r6, %r2;
	@%p2 bra 	$L__BB0_4;
	add.s32 	%r13, %r6, %r23;
	shl.b32 	%r14, %r13, 2;
	add.s32 	%r16, %r10, %r14;
	ld.shared.u32 	%r17, [%r16];
	shl.b32 	%r18, %r6, 2;
	add.s32 	%r19, %r10, %r18;
	ld.shared.u32 	%r20, [%r19];
	add.s32 	%r21, %r20, %r17;
	st.shared.u32 	[%r19], %r21;
$L__BB0_4:
	bar.sync 	0;
	setp.lt.u32 	%p3, %r5, %r2;
	mov.u32 	%r23, %r5;
	@%p3 bra 	$L__BB0_2;
$L__BB0_5:
	setp.ne.s32 	%p4, %r3, 0;
	@%p4 bra 	$L__BB0_7;
	ld.shared.u32 	%r22, [_ZZ9sumReducePiS_iE3sum];
	cvta.to.global.u64 	%rd6, %rd1;
	mul.wide.u32 	%rd7, %r1, 4;
	add.s64 	%rd8, %rd6, %rd7;
	st.global.u32 	[%rd8], %r22;
$L__BB0_7:
	ret;

}


// ===== COMPILED SASS (sm_100) =====

	.target	sm_100

	.elftype	@"ET_EXEC"


//--------------------- .note.nv.tkinfo           --------------------------
	.section	.note.nv.tkinfo,"",@"SHT_NOTE"
	.sectionflags	@"SHF_NOTE_NV_TKINFO"
	.tkinfo
        /*0018*/ 	.word	0x00000002
        /*0030*/ 	.string	""
        /*0030*/ 	.string	"ptxas"
        /*0030*/ 	.string	"Cuda compilation tools, release 13.0, V13.0.88"
        /*0030*/ 	.string	"Build cuda_13.0.r13.0/compiler.36424714_0"
        /*0030*/ 	.string	"-arch sm_100 -m 64 "



//--------------------- .note.nv.cuinfo           --------------------------
	.section	.note.nv.cuinfo,"",@"SHT_NOTE"
	.sectionflags	@"SHF_NOTE_NV_CUINFO"
        /*0018*/ 	.short	0x0002
        /*001a*/ 	.short	0x0064
        /*001c*/ 	.short	0x0082
	.zero		2


//--------------------- .nv.info                  --------------------------
	.section	.nv.info,"",@"SHT_CUDA_INFO"
	.align	4


	//----- nvinfo : EIATTR_REGCOUNT
	.align		4
        /*0000*/ 	.byte	0x04, 0x2f
        /*0002*/ 	.short	(.L_1 - .L_0)
	.align		4
.L_0:
        /*0004*/ 	.word	index@(_Z9sumReducePiS_i)
        /*0008*/ 	.word	0x0000000a


	//----- nvinfo : EIATTR_FRAME_SIZE
	.align		4
.L_1:
        /*000c*/ 	.byte	0x04, 0x11
        /*000e*/ 	.short	(.L_3 - .L_2)
	.align		4
.L_2:
        /*0010*/ 	.word	index@(_Z9sumReducePiS_i)
        /*0014*/ 	.word	0x00000000


	//----- nvinfo : EIATTR_MIN_STACK_SIZE
	.align		4
.L_3:
        /*0018*/ 	.byte	0x04, 0x12
        /*001a*/ 	.short	(.L_5 - .L_4)
	.align		4
.L_4:
        /*001c*/ 	.word	index@(_Z9sumReducePiS_i)
        /*0020*/ 	.word	0x00000000
.L_5:


//--------------------- .nv.compat                --------------------------
	.section	.nv.compat,"",@"SHT_CUDA_COMPAT_INFO"
	.align	4
        /*0000*/ 	.byte	0x02, 0x09, 0x00, 0x00, 0x02, 0x02, 0x01, 0x00, 0x02, 0x05, 0x05, 0x00, 0x03, 0x07, 0x01, 0x01
        /*0010*/ 	.byte	0x02, 0x03, 0x00, 0x00, 0x02, 0x06, 0x01, 0x00, 0x04, 0x0b, 0x08, 0x00, 0x09, 0x00, 0x00, 0x00
        /*0020*/ 	.byte	0x00, 0x00, 0x00, 0x00


//--------------------- .nv.info._Z9sumReducePiS_i --------------------------
	.section	.nv.info._Z9sumReducePiS_i,"",@"SHT_CUDA_INFO"
	.sectionflags	@""
	.align	4


	//----- nvinfo : EIATTR_CUDA_API_VERSION
	.align		4
        /*0000*/ 	.byte	0x04, 0x37
        /*0002*/ 	.short	(.L_7 - .L_6)
.L_6:
        /*0004*/ 	.word	0x00000082


	//----- nvinfo : EIATTR_KPARAM_INFO
	.align		4
.L_7:
        /*0008*/ 	.byte	0x04, 0x17
        /*000a*/ 	.short	(.L_9 - .L_8)
.L_8:
        /*000c*/ 	.word	0x00000000
        /*0010*/ 	.short	0x0002
        /*0012*/ 	.short	0x0010
        /*0014*/ 	.byte	0x00, 0xf0, 0x11, 0x00


	//----- nvinfo : EIATTR_KPARAM_INFO
	.align		4
.L_9:
        /*0018*/ 	.byte	0x04, 0x17
        /*001a*/ 	.short	(.L_11 - .L_10)
.L_10:
        /*001c*/ 	.word	0x00000000
        /*0020*/ 	.short	0x0001
        /*0022*/ 	.short	0x0008
        /*0024*/ 	.byte	0x00, 0xf5, 0x21, 0x00


	//----- nvinfo : EIATTR_KPARAM_INFO
	.align		4
.L_11:
        /*0028*/ 	.byte	0x04, 0x17
        /*002a*/ 	.short	(.L_13 - .L_12)
.L_12:
        /*002c*/ 	.word	0x00000000
        /*0030*/ 	.short	0x0000
        /*0032*/ 	.short	0x0000
        /*0034*/ 	.byte	0x00, 0xf5, 0x21, 0x00


	//----- nvinfo : EIATTR_SPARSE_MMA_MASK
	.align		4
.L_13:
        /*0038*/ 	.byte	0x03, 0x50
        /*003a*/ 	.short	0x0000


	//----- nvinfo : EIATTR_MAXREG_COUNT
	.align		4
        /*003c*/ 	.byte	0x03, 0x1b
        /*003e*/ 	.short	0x00ff


	//----- nvinfo : EIATTR_NUM_BARRIERS
	.align		4
        /*0040*/ 	.byte	0x02, 0x4c
        /*0042*/ 	.byte	0x01
	.zero		1


	//----- nvinfo : EIATTR_MERCURY_ISA_VERSION
	.align		4
        /*0044*/ 	.byte	0x03, 0x5f
        /*0046*/ 	.short	0x0101


	//----- nvinfo : EIATTR_VRC_CTA_INIT_COUNT
	.align		4
        /*0048*/ 	.byte	0x02, 0x4a
	.zero		1
	.zero		1


	//----- nvinfo : EIATTR_EXIT_INSTR_OFFSETS
	.align		4
        /*004c*/ 	.byte	0x04, 0x1c
        /*004e*/ 	.short	(.L_15 - .L_14)


	//   ....[0]....
.L_14:
        /*0050*/ 	.word	0x00000210


	//   ....[1]....
        /*0054*/ 	.word	0x00000290


	//----- nvinfo : EIATTR_CBANK_PARAM_SIZE
	.align		4
.L_15:
        /*0058*/ 	.byte	0x03, 0x19
        /*005a*/ 	.short	0x0014


	//----- nvinfo : EIATTR_PARAM_CBANK
	.align		4
        /*005c*/ 	.byte	0x04, 0x0a
        /*005e*/ 	.short	(.L_17 - .L_16)
	.align		4
.L_16:
        /*0060*/ 	.word	index@(.nv.constant0._Z9sumReducePiS_i)
        /*0064*/ 	.short	0x0380
        /*0066*/ 	.short	0x0014


	//----- nvinfo : EIATTR_SW_WAR
	.align		4
.L_17:
        /*0068*/ 	.byte	0x04, 0x36
        /*006a*/ 	.short	(.L_19 - .L_18)
.L_18:
        /*006c*/ 	.word	0x00000008
.L_19:


//--------------------- .nv.callgraph             --------------------------
	.section	.nv.callgraph,"",@"SHT_CUDA_CALLGRAPH"
	.align	4
	.sectionentsize	8
	.align		4
        /*0000*/ 	.word	0x00000000
	.align		4
        /*0004*/ 	.word	0xffffffff
	.align		4
        /*0008*/ 	.word	0x00000000
	.align		4
        /*000c*/ 	.word	0xfffffffe
	.align		4
        /*0010*/ 	.word	0x00000000
	.align		4
        /*0014*/ 	.word	0xfffffffd
	.align		4
        /*0018*/ 	.word	0x00000000
	.align		4
        /*001c*/ 	.word	0xfffffffc


//--------------------- .text._Z9sumReducePiS_i   --------------------------
	.section	.text._Z9sumReducePiS_i,"ax",@progbits
	.align	128
        .global         _Z9sumReducePiS_i
        .type           _Z9sumReducePiS_i,@function
        .size           _Z9sumReducePiS_i,(.L_x_3 - _Z9sumReducePiS_i)
        .other          _Z9sumReducePiS_i,@"STO_CUDA_ENTRY STV_DEFAULT"
_Z9sumReducePiS_i:
.text._Z9sumReducePiS_i:
[----:B------:R-:W-:Y:S01]  /*0000*/  LDC R1, c[0x0][0x37c] ;  /* 0x0000df00ff017b82 */ /* 0x000fe20000000800 */
[----:B------:R-:W0:Y:S07]  /*0010*/  S2R R7, SR_CTAID.X ;  /* 0x0000000000077919 */ /* 0x000e2e0000002500 */
[----:B------:R-:W1:Y:S01]  /*0020*/  LDC.64 R2, c[0x0][0x380] ;  /* 0x0000e000ff027b82 */ /* 0x000e620000000a00 */
[----:B------:R-:W0:Y:S01]  /*0030*/  LDCU UR7, c[0x0][0x360] ;  /* 0x00006c00ff0777ac */ /* 0x000e220008000800 */
[----:B------:R-:W0:Y:S01]  /*0040*/  S2R R4, SR_TID.X ;  /* 0x0000000000047919 */ /* 0x000e220000002100 */
[----:B------:R-:W2:Y:S01]  /*0050*/  LDCU.64 UR8, c[0x0][0x358] ;  /* 0x00006b00ff0877ac */ /* 0x000ea20008000a00 */
[----:B0-----:R-:W-:-:S04]  /*0060*/  IMAD R5, R7, UR7, R4 ;  /* 0x0000000707057c24 */ /* 0x001fc8000f8e0204 */
[----:B-1----:R-:W-:-:S06]  /*0070*/  IMAD.WIDE R2, R5, 0x4, R2 ;  /* 0x0000000405027825 */ /* 0x002fcc00078e0202 */
[----:B--2---:R-:W2:Y:S01]  /*0080*/  LDG.E R2, desc[UR8][R2.64] ;  /* 0x0000000802027981 */ /* 0x004ea2000c1e1900 */
[----:B------:R-:W0:Y:S01]  /*0090*/  S2UR UR5, SR_CgaCtaId ;  /* 0x00000000000579c3 */ /* 0x000e220000008800 */
[----:B------:R-:W-:Y:S01]  /*00a0*/  UMOV UR4, 0x400 ;  /* 0x0000040000047882 */ /* 0x000fe20000000000 */
[----:B------:R-:W-:Y:S01]  /*00b0*/  UISETP.GE.U32.AND UP0, UPT, UR7, 0x2, UPT ;  /* 0x000000020700788c */ /* 0x000fe2000bf06070 */
[----:B------:R-:W-:Y:S01]  /*00c0*/  ISETP.NE.AND P1, PT, R4, RZ, PT ;  /* 0x000000ff0400720c */ /* 0x000fe20003f25270 */
[----:B0-----:R-:W-:-:S06]  /*00d0*/  ULEA UR4, UR5, UR4, 0x18 ;  /* 0x0000000405047291 */ /* 0x001fcc000f8ec0ff */
[----:B------:R-:W-:-:S05]  /*00e0*/  LEA R5, R4, UR4, 0x2 ;  /* 0x0000000404057c11 */ /* 0x000fca000f8e10ff */
[----:B--2---:R0:W-:Y:S01]  /*00f0*/  STS [R5], R2 ;  /* 0x0000000205007388 */ /* 0x0041e20000000800 */
[----:B------:R-:W-:Y:S06]  /*0100*/  BAR.SYNC.DEFER_BLOCKING 0x0 ;  /* 0x0000000000007b1d */ /* 0x000fec0000010000 */
[----:B------:R-:W-:Y:S05]  /*0110*/  BRA.U !UP0, `(.L_x_0) ;  /* 0x00000001083c7547 */ /* 0x000fea000b800000 */
[----:B------:R-:W-:-:S05]  /*0120*/  UMOV UR5, 0x1 ;  /* 0x0000000100057882 */ /* 0x000fca0000000000 */
.L_x_1:
[----:B------:R-:W-:-:S04]  /*0130*/  USHF.L.U32 UR6, UR5, 0x1, URZ ;  /* 0x0000000105067899 */ /* 0x000fc800080006ff */
[----:B------:R-:W-:Y:S02]  /*0140*/  UISETP.GE.U32.AND UP0, UPT, UR6, UR7, UPT ;  /* 0x000000070600728c */ /* 0x000fe4000bf06070 */
[----:B01----:R-:W-:-:S05]  /*0150*/  IMAD R2, R4, UR6, RZ ;  /* 0x0000000604027c24 */ /* 0x003fca000f8e02ff */
[----:B------:R-:W-:-:S13]  /*0160*/  ISETP.GE.U32.AND P0, PT, R2, UR7, PT ;  /* 0x0000000702007c0c */ /* 0x000fda000bf06070 */
[C---:B------:R-:W-:Y:S01]  /*0170*/  @!P0 VIADD R0, R2.reuse, UR5 ;  /* 0x0000000502008c36 */ /* 0x040fe20008000000 */
[----:B------:R-:W-:Y:S01]  /*0180*/  @!P0 LEA R2, R2, UR4, 0x2 ;  /* 0x0000000402028c11 */ /* 0x000fe2000f8e10ff */
[----:B------:R-:W-:-:S03]  /*0190*/  UMOV UR5, UR6 ;  /* 0x0000000600057c82 */ /* 0x000fc60008000000 */
[----:B------:R-:W-:Y:S01]  /*01a0*/  @!P0 LEA R0, R0, UR4, 0x2 ;  /* 0x0000000400008c11 */ /* 0x000fe2000f8e10ff */
[----:B------:R-:W-:Y:S05]  /*01b0*/  @!P0 LDS R3, [R2] ;  /* 0x0000000002038984 */ /* 0x000fea0000000800 */
[----:B------:R-:W0:Y:S02]  /*01c0*/  @!P0 LDS R0, [R0] ;  /* 0x0000000000008984 */ /* 0x000e240000000800 */
[----:B0-----:R-:W-:-:S05]  /*01d0*/  @!P0 IADD3 R3, PT, PT, R0, R3, RZ ;  /* 0x0000000300038210 */ /* 0x001fca0007ffe0ff */
[----:B------:R1:W-:Y:S01]  /*01e0*/  @!P0 STS [R2], R3 ;  /* 0x0000000302008388 */ /* 0x0003e20000000800 */
[----:B------:R-:W-:Y:S06]  /*01f0*/  BAR.SYNC.DEFER_BLOCKING 0x0 ;  /* 0x0000000000007b1d */ /* 0x000fec0000010000 */
[----:B------:R-:W-:Y:S05]  /*0200*/  BRA.U !UP0, `(.L_x_1) ;  /* 0xfffffffd08c87547 */ /* 0x000fea000b83ffff */
.L_x_0:
[----:B------:R-:W-:Y:S05]  /*0210*/  @P1 EXIT ;  /* 0x000000000000194d */ /* 0x000fea0003800000 */
[----:B------:R-:W2:Y:S01]  /*0220*/  S2UR UR5, SR_CgaCtaId ;  /* 0x00000000000579c3 */ /* 0x000ea20000008800 */
[----:B------:R-:W-:-:S07]  /*0230*/  UMOV UR4, 0x400 ;  /* 0x0000040000047882 */ /* 0x000fce0000000000 */
[----:B01----:R-:W0:Y:S01]  /*0240*/  LDC.64 R2, c[0x0][0x388] ;  /* 0x0000e200ff027b82 */ /* 0x003e220000000a00 */
[----:B--2---:R-:W-:Y:S01]  /*0250*/  ULEA UR4, UR5, UR4, 0x18 ;  /* 0x0000000405047291 */ /* 0x004fe2000f8ec0ff */
[----:B0-----:R-:W-:-:S08]  /*0260*/  IMAD.WIDE.U32 R2, R7, 0x4, R2 ;  /* 0x0000000407027825 */ /* 0x001fd000078e0002 */
[----:B------:R-:W0:Y:S04]  /*0270*/  LDS R5, [UR4] ;  /* 0x00000004ff057984 */ /* 0x000e280008000800 */
[----:B0-----:R-:W-:Y:S01]  /*0280*/  STG.E desc[UR8][R2.64], R5 ;  /* 0x0000000502007986 */ /* 0x001fe2000c101908 */
[----:B------:R-:W-:Y:S05]  /*0290*/  EXIT ;  /* 0x000000000000794d */ /* 0x000fea0003800000 */
.L_x_2:
[----:B------:R-:W-:-:S00]  /*02a0*/  BRA `(.L_x_2) ;  /* 0xfffffffc00fc7947 */ /* 0x000fc0000383ffff */
[----:B------:R-:W-:-:S00]  /*02b0*/  NOP ;  /* 0x0000000000007918 */ /* 0x000fc00000000000 */
        /* <DEDUP_REMOVED lines=12> */
.L_x_3:


//--------------------- .nv.shared._Z9sumReducePiS_i --------------------------
	.section	.nv.shared._Z9sumReducePiS_i,"aw",@nobits
	.sectionflags	@""
	.align	4
.nv.shared._Z9sumReducePiS_i:
	.zero		5120


//--------------------- .nv.shared.reserved.0     --------------------------
	.section	.nv.shared.reserved.0,"aw",@nobits
	.weak		__nv_reservedSMEM_offset_0_alias
	.size		__nv_reservedSMEM_offset_0_alias, 0, 64
	.other		__nv_reservedSMEM_offset_0_alias,@"STO_CUDA_RESERVED_SHARED STV_DEFAULT"
__nv_reservedSMEM_offset_0_alias:
	.zero		0
	.zero		64


//--------------------- .nv.constant0._Z9sumReducePiS_i --------------------------
	.section	.nv.constant0._Z9sumReducePiS_i,"a",@progbits
	.sectionflags	@""
	.align	4
.nv.constant0._Z9sumReducePiS_i:
	.zero		916


//--------------------- SYMBOLS --------------------------

	.type		.nv.reservedSmem.offset0,@object
	.size		.nv.reservedSmem.offset0,0x4
	.type		.nv.reservedSmem.cap,@object
	.size		.nv.reservedSmem.cap,0x4
